//
// Generated by NVIDIA NVVM Compiler
//
// Compiler Build ID: CL-36424714
// Cuda compilation tools, release 13.0, V13.0.88
// Based on NVVM 20.0.0
//

.version 9.0
.target sm_100
.address_size 64

	// .globl	_Z26doubleArrayVectorAddKernelPdS_S_i

.visible .entry _Z26doubleArrayVectorAddKernelPdS_S_i(
	.param .u64 .ptr .align 1 _Z26doubleArrayVectorAddKernelPdS_S_i_param_0,
	.param .u64 .ptr .align 1 _Z26doubleArrayVectorAddKernelPdS_S_i_param_1,
	.param .u64 .ptr .align 1 _Z26doubleArrayVectorAddKernelPdS_S_i_param_2,
	.param .u32 _Z26doubleArrayVectorAddKernelPdS_S_i_param_3
)
{
	.reg .pred 	%p<2>;
	.reg .b32 	%r<6>;
	.reg .b64 	%rd<11>;
	.reg .b64 	%fd<4>;

	ld.param.u64 	%rd1, [_Z26doubleArrayVectorAddKernelPdS_S_i_param_0];
	ld.param.u64 	%rd2, [_Z26doubleArrayVectorAddKernelPdS_S_i_param_1];
	ld.param.u64 	%rd3, [_Z26doubleArrayVectorAddKernelPdS_S_i_param_2];
	ld.param.u32 	%r2, [_Z26doubleArrayVectorAddKernelPdS_S_i_param_3];
	mov.u32 	%r3, %ctaid.x;
	mov.u32 	%r4, %ntid.x;
	mov.u32 	%r5, %tid.x;
	mad.lo.s32 	%r1, %r3, %r4, %r5;
	setp.ge.s32 	%p1, %r1, %r2;
	@%p1 bra 	$L__BB0_2;
	cvta.to.global.u64 	%rd4, %rd1;
	cvta.to.global.u64 	%rd5, %rd2;
	cvta.to.global.u64 	%rd6, %rd3;
	mul.wide.s32 	%rd7, %r1, 8;
	add.s64 	%rd8, %rd4, %rd7;
	ld.global.f64 	%fd1, [%rd8];
	add.s64 	%rd9, %rd5, %rd7;
	ld.global.f64 	%fd2, [%rd9];
	add.f64 	%fd3, %fd1, %fd2;
	add.s64 	%rd10, %rd6, %rd7;
	st.global.f64 	[%rd10], %fd3;
$L__BB0_2:
	ret;

}


// ===== COMPILED SASS (sm_100) =====

	.target	sm_100

	.elftype	@"ET_EXEC"


//--------------------- .note.nv.tkinfo           --------------------------
	.section	.note.nv.tkinfo,"",@"SHT_NOTE"
	.sectionflags	@"SHF_NOTE_NV_TKINFO"
	.tkinfo
        /*0018*/ 	.word	0x00000002
        /*0030*/ 	.string	""
        /*0030*/ 	.string	"ptxas"
        /*0030*/ 	.string	"Cuda compilation tools, release 13.0, V13.0.88"
        /*0030*/ 	.string	"Build cuda_13.0.r13.0/compiler.36424714_0"
        /*0030*/ 	.string	"-arch sm_100 -m 64 "



//--------------------- .note.nv.cuinfo           --------------------------
	.section	.note.nv.cuinfo,"",@"SHT_NOTE"
	.sectionflags	@"SHF_NOTE_NV_CUINFO"
        /*0018*/ 	.short	0x0002
        /*001a*/ 	.short	0x0064
        /*001c*/ 	.short	0x0082
	.zero		2


//--------------------- .nv.info                  --------------------------
	.section	.nv.info,"",@"SHT_CUDA_INFO"
	.align	4


	//----- nvinfo : EIATTR_REGCOUNT
	.align		4
        /*0000*/ 	.byte	0x04, 0x2f
        /*0002*/ 	.short	(.L_1 - .L_0)
	.align		4
.L_0:
        /*0004*/ 	.word	index@(_Z26doubleArrayVectorAddKernelPdS_S_i)
        /*0008*/ 	.word	0x0000000e


	//----- nvinfo : EIATTR_FRAME_SIZE
	.align		4
.L_1:
        /*000c*/ 	.byte	0x04, 0x11
        /*000e*/ 	.short	(.L_3 - .L_2)
	.align		4
.L_2:
        /*0010*/ 	.word	index@(_Z26doubleArrayVectorAddKernelPdS_S_i)
        /*0014*/ 	.word	0x00000000


	//----- nvinfo : EIATTR_MIN_STACK_SIZE
	.align		4
.L_3:
        /*0018*/ 	.byte	0x04, 0x12
        /*001a*/ 	.short	(.L_5 - .L_4)
	.align		4
.L_4:
        /*001c*/ 	.word	index@(_Z26doubleArrayVectorAddKernelPdS_S_i)
        /*0020*/ 	.word	0x00000000
.L_5:


//--------------------- .nv.compat                --------------------------
	.section	.nv.compat,"",@"SHT_CUDA_COMPAT_INFO"
	.align	4
        /*0000*/ 	.byte	0x02, 0x09, 0x00, 0x00, 0x02, 0x02, 0x01, 0x00, 0x02, 0x05, 0x05, 0x00, 0x03, 0x07, 0x01, 0x01
        /*0010*/ 	.byte	0x02, 0x03, 0x00, 0x00, 0x02, 0x06, 0x01, 0x00, 0x04, 0x0b, 0x08, 0x00, 0x01, 0x00, 0x00, 0x00
        /*0020*/ 	.byte	0x00, 0x00, 0x00, 0x00


//--------------------- .nv.info._Z26doubleArrayVectorAddKernelPdS_S_i --------------------------
	.section	.nv.info._Z26doubleArrayVectorAddKernelPdS_S_i,"",@"SHT_CUDA_INFO"
	.sectionflags	@""
	.align	4


	//----- nvinfo : EIATTR_CUDA_API_VERSION
	.align		4
        /*0000*/ 	.byte	0x04, 0x37
        /*0002*/ 	.short	(.L_7 - .L_6)
.L_6:
        /*0004*/ 	.word	0x00000082


	//----- nvinfo : EIATTR_KPARAM_INFO
	.align		4
.L_7:
        /*0008*/ 	.byte	0x04, 0x17
        /*000a*/ 	.short	(.L_9 - .L_8)
.L_8:
        /*000c*/ 	.word	0x00000000
        /*0010*/ 	.short	0x0003
        /*0012*/ 	.short	0x0018
        /*0014*/ 	.byte	0x00, 0xf0, 0x11, 0x00


	//----- nvinfo : EIATTR_KPARAM_INFO
	.align		4
.L_9:
        /*0018*/ 	.byte	0x04, 0x17
        /*001a*/ 	.short	(.L_11 - .L_10)
.L_10:
        /*001c*/ 	.word	0x00000000
        /*0020*/ 	.short	0x0002
        /*0022*/ 	.short	0x0010
        /*0024*/ 	.byte	0x00, 0xf5, 0x21, 0x00


	//----- nvinfo : EIATTR_KPARAM_INFO
	.align		4
.L_11:
        /*0028*/ 	.byte	0x04, 0x17
        /*002a*/ 	.short	(.L_13 - .L_12)
.L_12:
        /*002c*/ 	.word	0x00000000
        /*0030*/ 	.short	0x0001
        /*0032*/ 	.short	0x0008
        /*0034*/ 	.byte	0x00, 0xf5, 0x21, 0x00


	//----- nvinfo : EIATTR_KPARAM_INFO
	.align		4
.L_13:
        /*0038*/ 	.byte	0x04, 0x17
        /*003a*/ 	.short	(.L_15 - .L_14)
.L_14:
        /*003c*/ 	.word	0x00000000
        /*0040*/ 	.short	0x0000
        /*0042*/ 	.short	0x0000
        /*0044*/ 	.byte	0x00, 0xf5, 0x21, 0x00


	//----- nvinfo : EIATTR_SPARSE_MMA_MASK
	.align		4
.L_15:
        /*0048*/ 	.byte	0x03, 0x50
        /*004a*/ 	.short	0x0000


	//----- nvinfo : EIATTR_MAXREG_COUNT
	.align		4
        /*004c*/ 	.byte	0x03, 0x1b
        /*004e*/ 	.short	0x00ff


	//----- nvinfo : EIATTR_MERCURY_ISA_VERSION
	.align		4
        /*0050*/ 	.byte	0x03, 0x5f
        /*0052*/ 	.short	0x0101


	//----- nvinfo : EIATTR_VRC_CTA_INIT_COUNT
	.align		4
        /*0054*/ 	.byte	0x02, 0x4a
	.zero		1
	.zero		1


	//----- nvinfo : EIATTR_EXIT_INSTR_OFFSETS
	.align		4
        /*0058*/ 	.byte	0x04, 0x1c
        /*005a*/ 	.short	(.L_17 - .L_16)


	//   ....[0]....
.L_16:
        /*005c*/ 	.word	0x00000070


	//   ....[1]....
        /*0060*/ 	.word	0x00000130


	//----- nvinfo : EIATTR_CBANK_PARAM_SIZE
	.align		4
.L_17:
        /*0064*/ 	.byte	0x03, 0x19
        /*0066*/ 	.short	0x001c


	//----- nvinfo : EIATTR_PARAM_CBANK
	.align		4
        /*0068*/ 	.byte	0x04, 0x0a
        /*006a*/ 	.short	(.L_19 - .L_18)
	.align		4
.L_18:
        /*006c*/ 	.word	index@(.nv.constant0._Z26doubleArrayVectorAddKernelPdS_S_i)
        /*0070*/ 	.short	0x0380
        /*0072*/ 	.short	0x001c


	//----- nvinfo : EIATTR_SW_WAR
	.align		4
.L_19:
        /*0074*/ 	.byte	0x04, 0x36
        /*0076*/ 	.short	(.L_21 - .L_20)
.L_20:
        /*0078*/ 	.word	0x00000008
.L_21:


//--------------------- .nv.callgraph             --------------------------
	.section	.nv.callgraph,"",@"SHT_CUDA_CALLGRAPH"
	.align	4
	.sectionentsize	8
	.align		4
        /*0000*/ 	.word	0x00000000
	.align		4
        /*0004*/ 	.word	0xffffffff
	.align		4
        /*0008*/ 	.word	0x00000000
	.align		4
        /*000c*/ 	.word	0xfffffffe
	.align		4
        /*0010*/ 	.word	0x00000000
	.align		4
        /*0014*/ 	.word	0xfffffffd
	.align		4
        /*0018*/ 	.word	0x00000000
	.align		4
        /*001c*/ 	.word	0xfffffffc


//--------------------- .text._Z26doubleArrayVectorAddKernelPdS_S_i --------------------------
	.section	.text._Z26doubleArrayVectorAddKernelPdS_S_i,"ax",@progbits
	.align	128
        .global         _Z26doubleArrayVectorAddKernelPdS_S_i
        .type           _Z26doubleArrayVectorAddKernelPdS_S_i,@function
        .size           _Z26doubleArrayVectorAddKernelPdS_S_i,(.L_x_1 - _Z26doubleArrayVectorAddKernelPdS_S_i)
        .other          _Z26doubleArrayVectorAddKernelPdS_S_i,@"STO_CUDA_ENTRY STV_DEFAULT"
_Z26doubleArrayVectorAddKernelPdS_S_i:
.text._Z26doubleArrayVectorAddKernelPdS_S_i:
[----:B------:R-:W-:Y:S01]  /*0000*/  LDC R1, c[0x0][0x37c] ;  /* 0x0000df00ff017b82 */ /* 0x000fe20000000800 */
[----:B------:R-:W0:Y:S07]  /*0010*/  S2R R0, SR_TID.X ;  /* 0x0000000000007919 */ /* 0x000e2e0000002100 */
[----:B------:R-:W0:Y:S01]  /*0020*/  S2UR UR4, SR_CTAID.X ;  /* 0x00000000000479c3 */ /* 0x000e220000002500 */
[----:B------:R-:W1:Y:S07]  /*0030*/  LDCU UR5, c[0x0][0x398] ;  /* 0x00007300ff0577ac */ /* 0x000e6e0008000800 */
[----:B------:R-:W0:Y:S02]  /*0040*/  LDC R11, c[0x0][0x360] ;  /* 0x0000d800ff0b7b82 */ /* 0x000e240000000800 */
[----:B0-----:R-:W-:-:S05]  /*0050*/  IMAD R11, R11, UR4, R0 ;  /* 0x000000040b0b7c24 */ /* 0x001fca000f8e0200 */
[----:B-1----:R-:W-:-:S13]  /*0060*/  ISETP.GE.AND P0, PT, R11, UR5, PT ;  /* 0x000000050b007c0c */ /* 0x002fda000bf06270 */
[----:B------:R-:W-:Y:S05]  /*0070*/  @P0 EXIT ;  /* 0x000000000000094d */ /* 0x000fea0003800000 */
[----:B------:R-:W0:Y:S01]  /*0080*/  LDC.64 R2, c[0x0][0x380] ;  /* 0x0000e000ff027b82 */ /* 0x000e220000000a00 */
[----:B------:R-:W1:Y:S07]  /*0090*/  LDCU.64 UR4, c[0x0][0x358] ;  /* 0x00006b00ff0477ac */ /* 0x000e6e0008000a00 */
[----:B------:R-:W2:Y:S08]  /*00a0*/  LDC.64 R4, c[0x0][0x388] ;  /* 0x0000e200ff047b82 */ /* 0x000eb00000000a00 */
[----:B------:R-:W3:Y:S01]  /*00b0*/  LDC.64 R8, c[0x0][0x390] ;  /* 0x0000e400ff087b82 */ /* 0x000ee20000000a00 */
[----:B0-----:R-:W-:-:S06]  /*00c0*/  IMAD.WIDE R2, R11, 0x8, R2 ;  /* 0x000000080b027825 */ /* 0x001fcc00078e0202 */
[----:B-1----:R-:W4:Y:S01]  /*00d0*/  LDG.E.64 R2, desc[UR4][R2.64] ;  /* 0x0000000402027981 */ /* 0x002f22000c1e1b00 */
[----:B--2---:R-:W-:-:S06]  /*00e0*/  IMAD.WIDE R4, R11, 0x8, R4 ;  /* 0x000000080b047825 */ /* 0x004fcc00078e0204 */
[----:B------:R-:W4:Y:S01]  /*00f0*/  LDG.E.64 R4, desc[UR4][R4.64] ;  /* 0x0000000404047981 */ /* 0x000f22000c1e1b00 */
[----:B---3--:R-:W-:Y:S01]  /*0100*/  IMAD.WIDE R8, R11, 0x8, R8 ;  /* 0x000000080b087825 */ /* 0x008fe200078e0208 */
[----:B----4-:R-:W-:-:S07]  /*0110*/  DADD R6, R2, R4 ;  /* 0x0000000002067229 */ /* 0x010fce0000000004 */
[----:B------:R-:W-:Y:S01]  /*0120*/  STG.E.64 desc[UR4][R8.64], R6 ;  /* 0x0000000608007986 */ /* 0x000fe2000c101b04 */
[----:B------:R-:W-:Y:S05]  /*0130*/  EXIT ;  /* 0x000000000000794d */ /* 0x000fea0003800000 */
.L_x_0:
[----:B------:R-:W-:-:S00]  /*0140*/  BRA `(.L_x_0) ;  /* 0xfffffffc00fc7947 */ /* 0x000fc0000383ffff */
[----:B------:R-:W-:-:S00]  /*0150*/  NOP ;  /* 0x0000000000007918 */ /* 0x000fc00000000000 */
        /* <DEDUP_REMOVED lines=10> */
.L_x_1:


//--------------------- .nv.shared.reserved.0     --------------------------
	.section	.nv.shared.reserved.0,"aw",@nobits
	.weak		__nv_reservedSMEM_offset_0_alias
	.size		__nv_reservedSMEM_offset_0_alias, 0, 64
	.other		__nv_reservedSMEM_offset_0_alias,@"STO_CUDA_RESERVED_SHARED STV_DEFAULT"
__nv_reservedSMEM_offset_0_alias:
	.zero		0
	.zero		64


//--------------------- .nv.constant0._Z26doubleArrayVectorAddKernelPdS_S_i --------------------------
	.section	.nv.constant0._Z26doubleArrayVectorAddKernelPdS_S_i,"a",@progbits
	.sectionflags	@""
	.align	4
.nv.constant0._Z26doubleArrayVectorAddKernelPdS_S_i:
	.zero		924


//--------------------- SYMBOLS --------------------------

	.type		.nv.reservedSmem.offset0,@object
	.size		.nv.reservedSmem.offset0,0x4
